//
// Generated by NVIDIA NVVM Compiler
//
// Compiler Build ID: CL-36424714
// Cuda compilation tools, release 13.0, V13.0.88
// Based on NVVM 20.0.0
//

.version 9.0
.target sm_100
.address_size 64

	// .globl	_Z10generateRSPcS_ii
.extern .func  (.param .b32 func_retval0) vprintf
(
	.param .b64 vprintf_param_0,
	.param .b64 vprintf_param_1
)
;
.global .align 1 .b8 $str[56] = {84, 104, 114, 101, 97, 100, 32, 37, 100, 58, 32, 67, 111, 112, 121, 105, 110, 103, 32, 99, 104, 97, 114, 97, 99, 116, 101, 114, 32, 39, 37, 99, 39, 32, 102, 114, 111, 109, 32, 83, 91, 37, 100, 93, 32, 116, 111, 32, 82, 83, 91, 37, 100, 93, 10};

.visible .entry _Z10generateRSPcS_ii(
	.param .u64 .ptr .align 1 _Z10generateRSPcS_ii_param_0,
	.param .u64 .ptr .align 1 _Z10generateRSPcS_ii_param_1,
	.param .u32 _Z10generateRSPcS_ii_param_2,
	.param .u32 _Z10generateRSPcS_ii_param_3
)
{
	.local .align 16 .b8 	__local_depot0[16];
	.reg .b64 	%SP;
	.reg .b64 	%SPL;
	.reg .pred 	%p<2>;
	.reg .b16 	%rs<2>;
	.reg .b32 	%r<12>;
	.reg .b64 	%rd<12>;

	mov.u64 	%SPL, __local_depot0;
	cvta.local.u64 	%SP, %SPL;
	ld.param.u64 	%rd1, [_Z10generateRSPcS_ii_param_0];
	ld.param.u64 	%rd2, [_Z10generateRSPcS_ii_param_1];
	ld.param.u32 	%r2, [_Z10generateRSPcS_ii_param_2];
	ld.param.u32 	%r3, [_Z10generateRSPcS_ii_param_3];
	mov.u32 	%r4, %tid.x;
	mov.u32 	%r5, %ctaid.x;
	mov.u32 	%r6, %ntid.x;
	mad.lo.s32 	%r1, %r5, %r6, %r4;
	min.s32 	%r7, %r2, %r3;
	setp.le.s32 	%p1, %r7, %r1;
	@%p1 bra 	$L__BB0_2;
	add.u64 	%rd3, %SP, 0;
	add.u64 	%rd4, %SPL, 0;
	cvta.to.global.u64 	%rd5, %rd1;
	cvta.to.global.u64 	%rd6, %rd2;
	cvt.s64.s32 	%rd7, %r1;
	add.s64 	%rd8, %rd5, %rd7;
	ld.global.u8 	%rs1, [%rd8];
	add.s64 	%rd9, %rd6, %rd7;
	st.global.u8 	[%rd9], %rs1;
	cvt.u32.u16 	%r8, %rs1;
	cvt.s32.s8 	%r9, %r8;
	st.local.v4.u32 	[%rd4], {%r1, %r9, %r1, %r1};
	mov.u64 	%rd10, $str;
	cvta.global.u64 	%rd11, %rd10;
	{ // callseq 0, 0
	.param .b64 param0;
	st.param.b64 	[param0], %rd11;
	.param .b64 param1;
	st.param.b64 	[param1], %rd3;
	.param .b32 retval0;
	call.uni (retval0), 
	vprintf, 
	(
	param0, 
	param1
	);
	ld.param.b32 	%r10, [retval0];
	} // callseq 0
$L__BB0_2:
	ret;

}


// ===== COMPILED SASS (sm_100) =====

	.target	sm_100

	.elftype	@"ET_EXEC"


//--------------------- .note.nv.tkinfo           --------------------------
	.section	.note.nv.tkinfo,"",@"SHT_NOTE"
	.sectionflags	@"SHF_NOTE_NV_TKINFO"
	.tkinfo
        /*0018*/ 	.word	0x00000002
        /*0030*/ 	.string	""
        /*0030*/ 	.string	"ptxas"
        /*0030*/ 	.string	"Cuda compilation tools, release 13.0, V13.0.88"
        /*0030*/ 	.string	"Build cuda_13.0.r13.0/compiler.36424714_0"
        /*0030*/ 	.string	"-arch sm_100 -m 64 "



//--------------------- .note.nv.cuinfo           --------------------------
	.section	.note.nv.cuinfo,"",@"SHT_NOTE"
	.sectionflags	@"SHF_NOTE_NV_CUINFO"
        /*0018*/ 	.short	0x0002
        /*001a*/ 	.short	0x0064
        /*001c*/ 	.short	0x0082
	.zero		2


//--------------------- .nv.info                  --------------------------
	.section	.nv.info,"",@"SHT_CUDA_INFO"
	.align	4


	//----- nvinfo : EIATTR_REGCOUNT
	.align		4
        /*0000*/ 	.byte	0x04, 0x2f
        /*0002*/ 	.short	(.L_2 - .L_1)
	.align		4
.L_1:
        /*0004*/ 	.word	index@(_Z10generateRSPcS_ii)
        /*0008*/ 	.word	0x00000018


	//----- nvinfo : EIATTR_FRAME_SIZE
	.align		4
.L_2:
        /*000c*/ 	.byte	0x04, 0x11
        /*000e*/ 	.short	(.L_4 - .L_3)
	.align		4
.L_3:
        /*0010*/ 	.word	index@(_Z10generateRSPcS_ii)
        /*0014*/ 	.word	0x00000010


	//----- nvinfo : EIATTR_MIN_STACK_SIZE
	.align		4
.L_4:
        /*0018*/ 	.byte	0x04, 0x12
        /*001a*/ 	.short	(.L_6 - .L_5)
	.align		4
.L_5:
        /*001c*/ 	.word	index@(_Z10generateRSPcS_ii)
        /*0020*/ 	.word	0x00000010
.L_6:


//--------------------- .nv.compat                --------------------------
	.section	.nv.compat,"",@"SHT_CUDA_COMPAT_INFO"
	.align	4
        /*0000*/ 	.byte	0x02, 0x09, 0x00, 0x00, 0x02, 0x02, 0x01, 0x00, 0x02, 0x05, 0x05, 0x00, 0x03, 0x07, 0x01, 0x01
        /*0010*/ 	.byte	0x02, 0x03, 0x00, 0x00, 0x02, 0x06, 0x01, 0x00, 0x04, 0x0b, 0x08, 0x00, 0x09, 0x00, 0x00, 0x00
        /*0020*/ 	.byte	0x00, 0x00, 0x00, 0x00


//--------------------- .nv.info._Z10generateRSPcS_ii --------------------------
	.section	.nv.info._Z10generateRSPcS_ii,"",@"SHT_CUDA_INFO"
	.sectionflags	@""
	.align	4


	//----- nvinfo : EIATTR_CUDA_API_VERSION
	.align		4
        /*0000*/ 	.byte	0x04, 0x37
        /*0002*/ 	.short	(.L_8 - .L_7)
.L_7:
        /*0004*/ 	.word	0x00000082


	//----- nvinfo : EIATTR_KPARAM_INFO
	.align		4
.L_8:
        /*0008*/ 	.byte	0x04, 0x17
        /*000a*/ 	.short	(.L_10 - .L_9)
.L_9:
        /*000c*/ 	.word	0x00000000
        /*0010*/ 	.short	0x0003
        /*0012*/ 	.short	0x0014
        /*0014*/ 	.byte	0x00, 0xf0, 0x11, 0x00


	//----- nvinfo : EIATTR_KPARAM_INFO
	.align		4
.L_10:
        /*0018*/ 	.byte	0x04, 0x17
        /*001a*/ 	.short	(.L_12 - .L_11)
.L_11:
        /*001c*/ 	.word	0x00000000
        /*0020*/ 	.short	0x0002
        /*0022*/ 	.short	0x0010
        /*0024*/ 	.byte	0x00, 0xf0, 0x11, 0x00


	//----- nvinfo : EIATTR_KPARAM_INFO
	.align		4
.L_12:
        /*0028*/ 	.byte	0x04, 0x17
        /*002a*/ 	.short	(.L_14 - .L_13)
.L_13:
        /*002c*/ 	.word	0x00000000
        /*0030*/ 	.short	0x0001
        /*0032*/ 	.short	0x0008
        /*0034*/ 	.byte	0x00, 0xf5, 0x21, 0x00


	//----- nvinfo : EIATTR_KPARAM_INFO
	.align		4
.L_14:
        /*0038*/ 	.byte	0x04, 0x17
        /*003a*/ 	.short	(.L_16 - .L_15)
.L_15:
        /*003c*/ 	.word	0x00000000
        /*0040*/ 	.short	0x0000
        /*0042*/ 	.short	0x0000
        /*0044*/ 	.byte	0x00, 0xf5, 0x21, 0x00


	//----- nvinfo : EIATTR_SPARSE_MMA_MASK
	.align		4
.L_16:
        /*0048*/ 	.byte	0x03, 0x50
        /*004a*/ 	.short	0x0000


	//----- nvinfo : EIATTR_MAXREG_COUNT
	.align		4
        /*004c*/ 	.byte	0x03, 0x1b
        /*004e*/ 	.short	0x00ff


	//----- nvinfo : EIATTR_EXTERNS
	.align		4
        /*0050*/ 	.byte	0x04, 0x0f
        /*0052*/ 	.short	(.L_18 - .L_17)


	//   ....[0]....
	.align		4
.L_17:
        /*0054*/ 	.word	index@(vprintf)


	//----- nvinfo : EIATTR_MERCURY_ISA_VERSION
	.align		4
.L_18:
        /*0058*/ 	.byte	0x03, 0x5f
        /*005a*/ 	.short	0x0101


	//----- nvinfo : EIATTR_VRC_CTA_INIT_COUNT
	.align		4
        /*005c*/ 	.byte	0x02, 0x4a
	.zero		1
	.zero		1


	//----- nvinfo : EIATTR_SYSCALL_OFFSETS
	.align		4
        /*0060*/ 	.byte	0x04, 0x46
        /*0062*/ 	.short	(.L_20 - .L_19)


	//   ....[0]....
.L_19:
        /*0064*/ 	.word	0x00000220


	//----- nvinfo : EIATTR_EXIT_INSTR_OFFSETS
	.align		4
.L_20:
        /*0068*/ 	.byte	0x04, 0x1c
        /*006a*/ 	.short	(.L_22 - .L_21)


	//   ....[0]....
.L_21:
        /*006c*/ 	.word	0x000000e0


	//   ....[1]....
        /*0070*/ 	.word	0x00000230


	//----- nvinfo : EIATTR_CRS_STACK_SIZE
	.align		4
.L_22:
        /*0074*/ 	.byte	0x04, 0x1e
        /*0076*/ 	.short	(.L_24 - .L_23)
.L_23:
        /*0078*/ 	.word	0x00000000


	//----- nvinfo : EIATTR_CBANK_PARAM_SIZE
	.align		4
.L_24:
        /*007c*/ 	.byte	0x03, 0x19
        /*007e*/ 	.short	0x0018


	//----- nvinfo : EIATTR_PARAM_CBANK
	.align		4
        /*0080*/ 	.byte	0x04, 0x0a
        /*0082*/ 	.short	(.L_26 - .L_25)
	.align		4
.L_25:
        /*0084*/ 	.word	index@(.nv.constant0._Z10generateRSPcS_ii)
        /*0088*/ 	.short	0x0380
        /*008a*/ 	.short	0x0018


	//----- nvinfo : EIATTR_SW_WAR
	.align		4
.L_26:
        /*008c*/ 	.byte	0x04, 0x36
        /*008e*/ 	.short	(.L_28 - .L_27)
.L_27:
        /*0090*/ 	.word	0x00000008
.L_28:


//--------------------- .nv.callgraph             --------------------------
	.section	.nv.callgraph,"",@"SHT_CUDA_CALLGRAPH"
	.align	4
	.sectionentsize	8
	.align		4
        /*0000*/ 	.word	0x00000000
	.align		4
        /*0004*/ 	.word	0xffffffff
	.align		4
        /*0008*/ 	.word	index@(_Z10generateRSPcS_ii)
	.align		4
        /*000c*/ 	.word	index@(vprintf)
	.align		4
        /*0010*/ 	.word	0x00000000
	.align		4
        /*0014*/ 	.word	0xfffffffe
	.align		4
        /*0018*/ 	.word	0x00000000
	.align		4
        /*001c*/ 	.word	0xfffffffd
	.align		4
        /*0020*/ 	.word	0x00000000
	.align		4
        /*0024*/ 	.word	0xfffffffc


//--------------------- .nv.constant4             --------------------------
	.section	.nv.constant4,"a",@progbits
	.align	8
	.align		8
.nv.constant4:
        /*0000*/ 	.dword	vprintf
	.align		8
        /*0008*/ 	.dword	$str


//--------------------- .text._Z10generateRSPcS_ii --------------------------
	.section	.text._Z10generateRSPcS_ii,"ax",@progbits
	.align	128
        .global         _Z10generateRSPcS_ii
        .type           _Z10generateRSPcS_ii,@function
        .size           _Z10generateRSPcS_ii,(.L_x_2 - _Z10generateRSPcS_ii)
        .other          _Z10generateRSPcS_ii,@"STO_CUDA_ENTRY STV_DEFAULT"
_Z10generateRSPcS_ii:
.text._Z10generateRSPcS_ii:
[----:B------:R-:W0:Y:S01]  /*0000*/  LDC R1, c[0x0][0x37c] ;  /* 0x0000df00ff017b82 */ /* 0x000e220000000800 */
[----:B------:R-:W1:Y:S01]  /*0010*/  S2R R8, SR_TID.X ;  /* 0x0000000000087919 */ /* 0x000e620000002100 */
[----:B------:R-:W2:Y:S06]  /*0020*/  LDCU UR7, c[0x0][0x2fc] ;  /* 0x00005f80ff0777ac */ /* 0x000eac0008000800 */
[----:B------:R-:W1:Y:S01]  /*0030*/  S2UR UR8, SR_CTAID.X ;  /* 0x00000000000879c3 */ /* 0x000e620000002500 */
[----:B0-----:R-:W-:Y:S01]  /*0040*/  VIADD R1, R1, 0xfffffff0 ;  /* 0xfffffff001017836 */ /* 0x001fe20000000000 */
[----:B------:R-:W0:Y:S01]  /*0050*/  LDCU.64 UR4, c[0x0][0x390] ;  /* 0x00007200ff0477ac */ /* 0x000e220008000a00 */
[----:B------:R-:W3:Y:S05]  /*0060*/  LDCU UR6, c[0x0][0x2f8] ;  /* 0x00005f00ff0677ac */ /* 0x000eea0008000800 */
[----:B------:R-:W1:Y:S01]  /*0070*/  LDC R3, c[0x0][0x360] ;  /* 0x0000d800ff037b82 */ /* 0x000e620000000800 */
[----:B0-----:R-:W-:-:S04]  /*0080*/  UISETP.LT.AND UP0, UPT, UR4, UR5, UPT ;  /* 0x000000050400728c */ /* 0x001fc8000bf01270 */
[----:B------:R-:W-:Y:S01]  /*0090*/  USEL UR4, UR4, UR5, UP0 ;  /* 0x0000000504047287 */ /* 0x000fe20008000000 */
[----:B---3--:R-:W-:-:S05]  /*00a0*/  IADD3 R6, P1, PT, R1, UR6, RZ ;  /* 0x0000000601067c10 */ /* 0x008fca000ff3e0ff */
[----:B--2---:R-:W-:Y:S02]  /*00b0*/  IMAD.X R7, RZ, RZ, UR7, P1 ;  /* 0x00000007ff077e24 */ /* 0x004fe400088e06ff */
[----:B-1----:R-:W-:-:S05]  /*00c0*/  IMAD R8, R3, UR8, R8 ;  /* 0x0000000803087c24 */ /* 0x002fca000f8e0208 */
[----:B------:R-:W-:-:S13]  /*00d0*/  ISETP.LT.AND P0, PT, R8, UR4, PT ;  /* 0x0000000408007c0c */ /* 0x000fda000bf01270 */
[----:B------:R-:W-:Y:S05]  /*00e0*/  @!P0 EXIT ;  /* 0x000000000000894d */ /* 0x000fea0003800000 */
[----:B------:R-:W0:Y:S01]  /*00f0*/  LDCU.128 UR8, c[0x0][0x380] ;  /* 0x00007000ff0877ac */ /* 0x000e220008000c00 */
[--C-:B------:R-:W-:Y:S01]  /*0100*/  SHF.R.S32.HI R2, RZ, 0x1f, R8.reuse ;  /* 0x0000001fff027819 */ /* 0x100fe20000011408 */
[----:B------:R-:W1:Y:S01]  /*0110*/  LDCU.64 UR4, c[0x0][0x358] ;  /* 0x00006b00ff0477ac */ /* 0x000e620008000a00 */
[--C-:B------:R-:W-:Y:S02]  /*0120*/  IMAD.MOV.U32 R10, RZ, RZ, R8.reuse ;  /* 0x000000ffff0a7224 */ /* 0x100fe400078e0008 */
[----:B------:R-:W-:Y:S01]  /*0130*/  IMAD.MOV.U32 R11, RZ, RZ, R8 ;  /* 0x000000ffff0b7224 */ /* 0x000fe200078e0008 */
[----:B------:R-:W2:Y:S01]  /*0140*/  LDCU.64 UR6, c[0x4][0x8] ;  /* 0x01000100ff0677ac */ /* 0x000ea20008000a00 */
[----:B0-----:R-:W-:-:S04]  /*0150*/  IADD3 R4, P0, PT, R8, UR8, RZ ;  /* 0x0000000808047c10 */ /* 0x001fc8000ff1e0ff */
[----:B------:R-:W-:-:S05]  /*0160*/  IADD3.X R5, PT, PT, R2, UR9, RZ, P0, !PT ;  /* 0x0000000902057c10 */ /* 0x000fca00087fe4ff */
[----:B-1----:R2:W3:Y:S01]  /*0170*/  LDG.E.U8 R0, desc[UR4][R4.64] ;  /* 0x0000000404007981 */ /* 0x0024e2000c1e1100 */
[----:B------:R-:W-:-:S04]  /*0180*/  IADD3 R12, P0, PT, R8, UR10, RZ ;  /* 0x0000000a080c7c10 */ /* 0x000fc8000ff1e0ff */
[----:B------:R-:W-:Y:S02]  /*0190*/  IADD3.X R13, PT, PT, R2, UR11, RZ, P0, !PT ;  /* 0x0000000b020d7c10 */ /* 0x000fe400087fe4ff */
[----:B------:R-:W-:Y:S01]  /*01a0*/  MOV R2, 0x0 ;  /* 0x0000000000027802 */ /* 0x000fe20000000f00 */
[----:B--2---:R-:W-:Y:S02]  /*01b0*/  IMAD.U32 R4, RZ, RZ, UR6 ;  /* 0x00000006ff047e24 */ /* 0x004fe4000f8e00ff */
[----:B------:R-:W-:-:S03]  /*01c0*/  IMAD.U32 R5, RZ, RZ, UR7 ;  /* 0x00000007ff057e24 */ /* 0x000fc6000f8e00ff */
[----:B------:R-:W0:Y:S01]  /*01d0*/  LDC.64 R2, c[0x4][R2] ;  /* 0x0100000002027b82 */ /* 0x000e220000000a00 */
[----:B---3--:R-:W-:Y:S01]  /*01e0*/  PRMT R9, R0, 0x8880, RZ ;  /* 0x0000888000097816 */ /* 0x008fe200000000ff */
[----:B------:R1:W-:Y:S04]  /*01f0*/  STG.E.U8 desc[UR4][R12.64], R0 ;  /* 0x000000000c007986 */ /* 0x0003e8000c101104 */
[----:B0-----:R1:W-:Y:S02]  /*0200*/  STL.128 [R1], R8 ;  /* 0x0000000801007387 */ /* 0x0013e40000100c00 */
[----:B------:R-:W-:-:S07]  /*0210*/  LEPC R20, `(.L_x_0) ;  /* 0x000000001014794e */ /* 0x000fce0000000000 */
[----:B-1----:R-:W-:Y:S05]  /*0220*/  CALL.ABS.NOINC R2 ;  /* 0x0000000002007343 */ /* 0x002fea0003c00000 */
.L_x_0:
[----:B------:R-:W-:Y:S05]  /*0230*/  EXIT ;  /* 0x000000000000794d */ /* 0x000fea0003800000 */
.L_x_1:
[----:B------:R-:W-:-:S00]  /*0240*/  BRA `(.L_x_1) ;  /* 0xfffffffc00fc7947 */ /* 0x000fc0000383ffff */
[----:B------:R-:W-:-:S00]  /*0250*/  NOP ;  /* 0x0000000000007918 */ /* 0x000fc00000000000 */
        /* <DEDUP_REMOVED lines=10> */
.L_x_2:


//--------------------- .nv.global.init           --------------------------
	.section	.nv.global.init,"aw",@progbits
.nv.global.init:
	.type		$str,@object
	.size		$str,(.L_0 - $str)
$str:
        /*0000*/ 	.byte	0x54, 0x68, 0x72, 0x65, 0x61, 0x64, 0x20, 0x25, 0x64, 0x3a, 0x20, 0x43, 0x6f, 0x70, 0x79, 0x69
        /*0010*/ 	.byte	0x6e, 0x67, 0x20, 0x63, 0x68, 0x61, 0x72, 0x61, 0x63, 0x74, 0x65, 0x72, 0x20, 0x27, 0x25, 0x63
        /*0020*/ 	.byte	0x27, 0x20, 0x66, 0x72, 0x6f, 0x6d, 0x20, 0x53, 0x5b, 0x25, 0x64, 0x5d, 0x20, 0x74, 0x6f, 0x20
        /*0030*/ 	.byte	0x52, 0x53, 0x5b, 0x25, 0x64, 0x5d, 0x0a, 0x00
.L_0:


//--------------------- .nv.shared.reserved.0     --------------------------
	.section	.nv.shared.reserved.0,"aw",@nobits
	.weak		__nv_reservedSMEM_offset_0_alias
	.size		__nv_reservedSMEM_offset_0_alias, 0, 64
	.other		__nv_reservedSMEM_offset_0_alias,@"STO_CUDA_RESERVED_SHARED STV_DEFAULT"
__nv_reservedSMEM_offset_0_alias:
	.zero		0
	.zero		64


//--------------------- .nv.constant0._Z10generateRSPcS_ii --------------------------
	.section	.nv.constant0._Z10generateRSPcS_ii,"a",@progbits
	.sectionflags	@""
	.align	4
.nv.constant0._Z10generateRSPcS_ii:
	.zero		920


//--------------------- SYMBOLS --------------------------

	.type		.nv.reservedSmem.offset0,@object
	.size		.nv.reservedSmem.offset0,0x4
	.type		vprintf,@function
